//
// Generated by NVIDIA NVVM Compiler
//
// Compiler Build ID: CL-36424714
// Cuda compilation tools, release 13.0, V13.0.88
// Based on NVVM 20.0.0
//

.version 9.0
.target sm_100
.address_size 64

	// .globl	_Z23GPU_Partial_Dot_ProductPfS_S_i
// _ZZ23GPU_Partial_Dot_ProductPfS_S_iE4temp has been demoted

.visible .entry _Z23GPU_Partial_Dot_ProductPfS_S_i(
	.param .u64 .ptr .align 1 _Z23GPU_Partial_Dot_ProductPfS_S_i_param_0,
	.param .u64 .ptr .align 1 _Z23GPU_Partial_Dot_ProductPfS_S_i_param_1,
	.param .u64 .ptr .align 1 _Z23GPU_Partial_Dot_ProductPfS_S_i_param_2,
	.param .u32 _Z23GPU_Partial_Dot_ProductPfS_S_i_param_3
)
{
	.reg .pred 	%p<6>;
	.reg .b32 	%r<14>;
	.reg .b32 	%f<8>;
	.reg .b64 	%rd<12>;
	// demoted variable
	.shared .align 4 .b8 _ZZ23GPU_Partial_Dot_ProductPfS_S_iE4temp[1024];
	ld.param.u64 	%rd1, [_Z23GPU_Partial_Dot_ProductPfS_S_i_param_0];
	ld.param.u64 	%rd2, [_Z23GPU_Partial_Dot_ProductPfS_S_i_param_1];
	ld.param.u64 	%rd3, [_Z23GPU_Partial_Dot_ProductPfS_S_i_param_2];
	ld.param.u32 	%r8, [_Z23GPU_Partial_Dot_ProductPfS_S_i_param_3];
	mov.u32 	%r13, %ntid.x;
	mov.u32 	%r2, %ctaid.x;
	mov.u32 	%r3, %tid.x;
	mad.lo.s32 	%r4, %r13, %r2, %r3;
	setp.ge.s32 	%p1, %r4, %r8;
	shl.b32 	%r9, %r3, 2;
	mov.u32 	%r10, _ZZ23GPU_Partial_Dot_ProductPfS_S_iE4temp;
	add.s32 	%r5, %r10, %r9;
	@%p1 bra 	$L__BB0_2;
	cvta.to.global.u64 	%rd4, %rd1;
	cvta.to.global.u64 	%rd5, %rd2;
	mul.wide.s32 	%rd6, %r4, 4;
	add.s64 	%rd7, %rd4, %rd6;
	ld.global.f32 	%f1, [%rd7];
	add.s64 	%rd8, %rd5, %rd6;
	ld.global.f32 	%f2, [%rd8];
	mul.f32 	%f3, %f1, %f2;
	st.shared.f32 	[%r5], %f3;
$L__BB0_2:
	bar.sync 	0;
	setp.lt.u32 	%p2, %r13, 2;
	@%p2 bra 	$L__BB0_6;
$L__BB0_3:
	shr.u32 	%r7, %r13, 1;
	setp.ge.u32 	%p3, %r3, %r7;
	@%p3 bra 	$L__BB0_5;
	shl.b32 	%r11, %r7, 2;
	add.s32 	%r12, %r5, %r11;
	ld.shared.f32 	%f4, [%r12];
	ld.shared.f32 	%f5, [%r5];
	add.f32 	%f6, %f4, %f5;
	st.shared.f32 	[%r5], %f6;
$L__BB0_5:
	bar.sync 	0;
	setp.gt.u32 	%p4, %r13, 3;
	mov.u32 	%r13, %r7;
	@%p4 bra 	$L__BB0_3;
$L__BB0_6:
	setp.ne.s32 	%p5, %r3, 0;
	@%p5 bra 	$L__BB0_8;
	ld.shared.f32 	%f7, [_ZZ23GPU_Partial_Dot_ProductPfS_S_iE4temp];
	cvta.to.global.u64 	%rd9, %rd3;
	mul.wide.u32 	%rd10, %r2, 4;
	add.s64 	%rd11, %rd9, %rd10;
	st.global.f32 	[%rd11], %f7;
$L__BB0_8:
	ret;

}


// ===== COMPILED SASS (sm_100) =====

	.target	sm_100

	.elftype	@"ET_EXEC"


//--------------------- .note.nv.tkinfo           --------------------------
	.section	.note.nv.tkinfo,"",@"SHT_NOTE"
	.sectionflags	@"SHF_NOTE_NV_TKINFO"
	.tkinfo
        /*0018*/ 	.word	0x00000002
        /*0030*/ 	.string	""
        /*0030*/ 	.string	"ptxas"
        /*0030*/ 	.string	"Cuda compilation tools, release 13.0, V13.0.88"
        /*0030*/ 	.string	"Build cuda_13.0.r13.0/compiler.36424714_0"
        /*0030*/ 	.string	"-arch sm_100 -m 64 "



//--------------------- .note.nv.cuinfo           --------------------------
	.section	.note.nv.cuinfo,"",@"SHT_NOTE"
	.sectionflags	@"SHF_NOTE_NV_CUINFO"
        /*0018*/ 	.short	0x0002
        /*001a*/ 	.short	0x0064
        /*001c*/ 	.short	0x0082
	.zero		2


//--------------------- .nv.info                  --------------------------
	.section	.nv.info,"",@"SHT_CUDA_INFO"
	.align	4


	//----- nvinfo : EIATTR_REGCOUNT
	.align		4
        /*0000*/ 	.byte	0x04, 0x2f
        /*0002*/ 	.short	(.L_1 - .L_0)
	.align		4
.L_0:
        /*0004*/ 	.word	index@(_Z23GPU_Partial_Dot_ProductPfS_S_i)
        /*0008*/ 	.word	0x0000000c


	//----- nvinfo : EIATTR_FRAME_SIZE
	.align		4
.L_1:
        /*000c*/ 	.byte	0x04, 0x11
        /*000e*/ 	.short	(.L_3 - .L_2)
	.align		4
.L_2:
        /*0010*/ 	.word	index@(_Z23GPU_Partial_Dot_ProductPfS_S_i)
        /*0014*/ 	.word	0x00000000


	//----- nvinfo : EIATTR_MIN_STACK_SIZE
	.align		4
.L_3:
        /*0018*/ 	.byte	0x04, 0x12
        /*001a*/ 	.short	(.L_5 - .L_4)
	.align		4
.L_4:
        /*001c*/ 	.word	index@(_Z23GPU_Partial_Dot_ProductPfS_S_i)
        /*0020*/ 	.word	0x00000000
.L_5:


//--------------------- .nv.compat                --------------------------
	.section	.nv.compat,"",@"SHT_CUDA_COMPAT_INFO"
	.align	4
        /*0000*/ 	.byte	0x02, 0x09, 0x00, 0x00, 0x02, 0x02, 0x01, 0x00, 0x02, 0x05, 0x05, 0x00, 0x03, 0x07, 0x01, 0x01
        /*0010*/ 	.byte	0x02, 0x03, 0x00, 0x00, 0x02, 0x06, 0x01, 0x00, 0x04, 0x0b, 0x08, 0x00, 0x09, 0x00, 0x00, 0x00
        /*0020*/ 	.byte	0x00, 0x00, 0x00, 0x00


//--------------------- .nv.info._Z23GPU_Partial_Dot_ProductPfS_S_i --------------------------
	.section	.nv.info._Z23GPU_Partial_Dot_ProductPfS_S_i,"",@"SHT_CUDA_INFO"
	.sectionflags	@""
	.align	4


	//----- nvinfo : EIATTR_CUDA_API_VERSION
	.align		4
        /*0000*/ 	.byte	0x04, 0x37
        /*0002*/ 	.short	(.L_7 - .L_6)
.L_6:
        /*0004*/ 	.word	0x00000082


	//----- nvinfo : EIATTR_KPARAM_INFO
	.align		4
.L_7:
        /*0008*/ 	.byte	0x04, 0x17
        /*000a*/ 	.short	(.L_9 - .L_8)
.L_8:
        /*000c*/ 	.word	0x00000000
        /*0010*/ 	.short	0x0003
        /*0012*/ 	.short	0x0018
        /*0014*/ 	.byte	0x00, 0xf0, 0x11, 0x00


	//----- nvinfo : EIATTR_KPARAM_INFO
	.align		4
.L_9:
        /*0018*/ 	.byte	0x04, 0x17
        /*001a*/ 	.short	(.L_11 - .L_10)
.L_10:
        /*001c*/ 	.word	0x00000000
        /*0020*/ 	.short	0x0002
        /*0022*/ 	.short	0x0010
        /*0024*/ 	.byte	0x00, 0xf5, 0x21, 0x00


	//----- nvinfo : EIATTR_KPARAM_INFO
	.align		4
.L_11:
        /*0028*/ 	.byte	0x04, 0x17
        /*002a*/ 	.short	(.L_13 - .L_12)
.L_12:
        /*002c*/ 	.word	0x00000000
        /*0030*/ 	.short	0x0001
        /*0032*/ 	.short	0x0008
        /*0034*/ 	.byte	0x00, 0xf5, 0x21, 0x00


	//----- nvinfo : EIATTR_KPARAM_INFO
	.align		4
.L_13:
        /*0038*/ 	.byte	0x04, 0x17
        /*003a*/ 	.short	(.L_15 - .L_14)
.L_14:
        /*003c*/ 	.word	0x00000000
        /*0040*/ 	.short	0x0000
        /*0042*/ 	.short	0x0000
        /*0044*/ 	.byte	0x00, 0xf5, 0x21, 0x00


	//----- nvinfo : EIATTR_SPARSE_MMA_MASK
	.align		4
.L_15:
        /*0048*/ 	.byte	0x03, 0x50
        /*004a*/ 	.short	0x0000


	//----- nvinfo : EIATTR_MAXREG_COUNT
	.align		4
        /*004c*/ 	.byte	0x03, 0x1b
        /*004e*/ 	.short	0x00ff


	//----- nvinfo : EIATTR_NUM_BARRIERS
	.align		4
        /*0050*/ 	.byte	0x02, 0x4c
        /*0052*/ 	.byte	0x01
	.zero		1


	//----- nvinfo : EIATTR_MERCURY_ISA_VERSION
	.align		4
        /*0054*/ 	.byte	0x03, 0x5f
        /*0056*/ 	.short	0x0101


	//----- nvinfo : EIATTR_VRC_CTA_INIT_COUNT
	.align		4
        /*0058*/ 	.byte	0x02, 0x4a
	.zero		1
	.zero		1


	//----- nvinfo : EIATTR_EXIT_INSTR_OFFSETS
	.align		4
        /*005c*/ 	.byte	0x04, 0x1c
        /*005e*/ 	.short	(.L_17 - .L_16)


	//   ....[0]....
.L_16:
        /*0060*/ 	.word	0x00000240


	//   ....[1]....
        /*0064*/ 	.word	0x000002c0


	//----- nvinfo : EIATTR_CBANK_PARAM_SIZE
	.align		4
.L_17:
        /*0068*/ 	.byte	0x03, 0x19
        /*006a*/ 	.short	0x001c


	//----- nvinfo : EIATTR_PARAM_CBANK
	.align		4
        /*006c*/ 	.byte	0x04, 0x0a
        /*006e*/ 	.short	(.L_19 - .L_18)
	.align		4
.L_18:
        /*0070*/ 	.word	index@(.nv.constant0._Z23GPU_Partial_Dot_ProductPfS_S_i)
        /*0074*/ 	.short	0x0380
        /*0076*/ 	.short	0x001c


	//----- nvinfo : EIATTR_SW_WAR
	.align		4
.L_19:
        /*0078*/ 	.byte	0x04, 0x36
        /*007a*/ 	.short	(.L_21 - .L_20)
.L_20:
        /*007c*/ 	.word	0x00000008
.L_21:


//--------------------- .nv.callgraph             --------------------------
	.section	.nv.callgraph,"",@"SHT_CUDA_CALLGRAPH"
	.align	4
	.sectionentsize	8
	.align		4
        /*0000*/ 	.word	0x00000000
	.align		4
        /*0004*/ 	.word	0xffffffff
	.align		4
        /*0008*/ 	.word	0x00000000
	.align		4
        /*000c*/ 	.word	0xfffffffe
	.align		4
        /*0010*/ 	.word	0x00000000
	.align		4
        /*0014*/ 	.word	0xfffffffd
	.align		4
        /*0018*/ 	.word	0x00000000
	.align		4
        /*001c*/ 	.word	0xfffffffc


//--------------------- .text._Z23GPU_Partial_Dot_ProductPfS_S_i --------------------------
	.section	.text._Z23GPU_Partial_Dot_ProductPfS_S_i,"ax",@progbits
	.align	128
        .global         _Z23GPU_Partial_Dot_ProductPfS_S_i
        .type           _Z23GPU_Partial_Dot_ProductPfS_S_i,@function
        .size           _Z23GPU_Partial_Dot_ProductPfS_S_i,(.L_x_3 - _Z23GPU_Partial_Dot_ProductPfS_S_i)
        .other          _Z23GPU_Partial_Dot_ProductPfS_S_i,@"STO_CUDA_ENTRY STV_DEFAULT"
_Z23GPU_Partial_Dot_ProductPfS_S_i:
.text._Z23GPU_Partial_Dot_ProductPfS_S_i:
[----:B------:R-:W-:Y:S01]  /*0000*/  LDC R1, c[0x0][0x37c] ;  /* 0x0000df00ff017b82 */ /* 0x000fe20000000800 */
[----:B------:R-:W0:Y:S01]  /*0010*/  S2R R9, SR_CTAID.X ;  /* 0x0000000000097919 */ /* 0x000e220000002500 */
[----:B------:R-:W0:Y:S06]  /*0020*/  LDCU UR8, c[0x0][0x360] ;  /* 0x00006c00ff0877ac */ /* 0x000e2c0008000800 */
[----:B------:R-:W1:Y:S01]  /*0030*/  LDC.64 R2, c[0x0][0x380] ;  /* 0x0000e000ff027b82 */ /* 0x000e620000000a00 */
[----:B------:R-:W0:Y:S01]  /*0040*/  S2R R8, SR_TID.X ;  /* 0x0000000000087919 */ /* 0x000e220000002100 */
[----:B------:R-:W2:Y:S01]  /*0050*/  LDCU UR4, c[0x0][0x398] ;  /* 0x00007300ff0477ac */ /* 0x000ea20008000800 */
[----:B------:R-:W3:Y:S05]  /*0060*/  LDCU.64 UR6, c[0x0][0x358] ;  /* 0x00006b00ff0677ac */ /* 0x000eea0008000a00 */
[----:B------:R-:W4:Y:S01]  /*0070*/  LDC.64 R4, c[0x0][0x388] ;  /* 0x0000e200ff047b82 */ /* 0x000f220000000a00 */
[----:B0-----:R-:W-:-:S05]  /*0080*/  IMAD R7, R9, UR8, R8 ;  /* 0x0000000809077c24 */ /* 0x001fca000f8e0208 */
[----:B--2---:R-:W-:-:S13]  /*0090*/  ISETP.GE.AND P1, PT, R7, UR4, PT ;  /* 0x0000000407007c0c */ /* 0x004fda000bf26270 */
[----:B-1----:R-:W-:-:S04]  /*00a0*/  @!P1 IMAD.WIDE R2, R7, 0x4, R2 ;  /* 0x0000000407029825 */ /* 0x002fc800078e0202 */
[----:B----4-:R-:W-:Y:S02]  /*00b0*/  @!P1 IMAD.WIDE R4, R7, 0x4, R4 ;  /* 0x0000000407049825 */ /* 0x010fe400078e0204 */
[----:B---3--:R-:W2:Y:S04]  /*00c0*/  @!P1 LDG.E R2, desc[UR6][R2.64] ;  /* 0x0000000602029981 */ /* 0x008ea8000c1e1900 */
[----:B------:R-:W2:Y:S01]  /*00d0*/  @!P1 LDG.E R5, desc[UR6][R4.64] ;  /* 0x0000000604059981 */ /* 0x000ea2000c1e1900 */
[----:B------:R-:W0:Y:S01]  /*00e0*/  S2UR UR5, SR_CgaCtaId ;  /* 0x00000000000579c3 */ /* 0x000e220000008800 */
[----:B------:R-:W-:Y:S01]  /*00f0*/  IMAD.U32 R6, RZ, RZ, UR8 ;  /* 0x00000008ff067e24 */ /* 0x000fe2000f8e00ff */
[----:B------:R-:W-:Y:S01]  /*0100*/  UMOV UR4, 0x400 ;  /* 0x0000040000047882 */ /* 0x000fe20000000000 */
[----:B------:R-:W-:-:S03]  /*0110*/  ISETP.NE.AND P0, PT, R8, RZ, PT ;  /* 0x000000ff0800720c */ /* 0x000fc60003f05270 */
[----:B------:R-:W-:Y:S01]  /*0120*/  ISETP.GE.U32.AND P2, PT, R6, 0x2, PT ;  /* 0x000000020600780c */ /* 0x000fe20003f46070 */
[----:B0-----:R-:W-:-:S06]  /*0130*/  ULEA UR4, UR5, UR4, 0x18 ;  /* 0x0000000405047291 */ /* 0x001fcc000f8ec0ff */
[----:B------:R-:W-:Y:S01]  /*0140*/  LEA R0, R8, UR4, 0x2 ;  /* 0x0000000408007c11 */ /* 0x000fe2000f8e10ff */
[----:B--2---:R-:W-:-:S05]  /*0150*/  @!P1 FMUL R7, R2, R5 ;  /* 0x0000000502079220 */ /* 0x004fca0000400000 */
[----:B------:R0:W-:Y:S01]  /*0160*/  @!P1 STS [R0], R7 ;  /* 0x0000000700009388 */ /* 0x0001e20000000800 */
[----:B------:R-:W-:Y:S06]  /*0170*/  BAR.SYNC.DEFER_BLOCKING 0x0 ;  /* 0x0000000000007b1d */ /* 0x000fec0000010000 */
[----:B------:R-:W-:Y:S05]  /*0180*/  @!P2 BRA `(.L_x_0) ;  /* 0x00000000002ca947 */ /* 0x000fea0003800000 */
.L_x_1:
[----:B------:R-:W-:-:S04]  /*0190*/  SHF.R.U32.HI R5, RZ, 0x1, R6 ;  /* 0x00000001ff057819 */ /* 0x000fc80000011606 */
[----:B------:R-:W-:-:S13]  /*01a0*/  ISETP.GE.U32.AND P1, PT, R8, R5, PT ;  /* 0x000000050800720c */ /* 0x000fda0003f26070 */
[----:B------:R-:W-:Y:S01]  /*01b0*/  @!P1 LEA R2, R5, R0, 0x2 ;  /* 0x0000000005029211 */ /* 0x000fe200078e10ff */
[----:B------:R-:W-:Y:S05]  /*01c0*/  @!P1 LDS R3, [R0] ;  /* 0x0000000000039984 */ /* 0x000fea0000000800 */
[----:B------:R-:W1:Y:S02]  /*01d0*/  @!P1 LDS R2, [R2] ;  /* 0x0000000002029984 */ /* 0x000e640000000800 */
[----:B-1----:R-:W-:-:S05]  /*01e0*/  @!P1 FADD R3, R2, R3 ;  /* 0x0000000302039221 */ /* 0x002fca0000000000 */
[----:B------:R1:W-:Y:S01]  /*01f0*/  @!P1 STS [R0], R3 ;  /* 0x0000000300009388 */ /* 0x0003e20000000800 */
[----:B------:R-:W-:Y:S01]  /*0200*/  BAR.SYNC.DEFER_BLOCKING 0x0 ;  /* 0x0000000000007b1d */ /* 0x000fe20000010000 */
[----:B------:R-:W-:Y:S01]  /*0210*/  ISETP.GT.U32.AND P1, PT, R6, 0x3, PT ;  /* 0x000000030600780c */ /* 0x000fe20003f24070 */
[----:B------:R-:W-:-:S12]  /*0220*/  IMAD.MOV.U32 R6, RZ, RZ, R5 ;  /* 0x000000ffff067224 */ /* 0x000fd800078e0005 */
[----:B-1----:R-:W-:Y:S05]  /*0230*/  @P1 BRA `(.L_x_1) ;  /* 0xfffffffc00d41947 */ /* 0x002fea000383ffff */
.L_x_0:
[----:B------:R-:W-:Y:S05]  /*0240*/  @P0 EXIT ;  /* 0x000000000000094d */ /* 0x000fea0003800000 */
[----:B------:R-:W1:Y:S01]  /*0250*/  S2UR UR5, SR_CgaCtaId ;  /* 0x00000000000579c3 */ /* 0x000e620000008800 */
[----:B------:R-:W-:-:S07]  /*0260*/  UMOV UR4, 0x400 ;  /* 0x0000040000047882 */ /* 0x000fce0000000000 */
[----:B------:R-:W2:Y:S01]  /*0270*/  LDC.64 R2, c[0x0][0x390] ;  /* 0x0000e400ff027b82 */ /* 0x000ea20000000a00 */
[----:B-1----:R-:W-:Y:S01]  /*0280*/  ULEA UR4, UR5, UR4, 0x18 ;  /* 0x0000000405047291 */ /* 0x002fe2000f8ec0ff */
[----:B--2---:R-:W-:-:S08]  /*0290*/  IMAD.WIDE.U32 R2, R9, 0x4, R2 ;  /* 0x0000000409027825 */ /* 0x004fd000078e0002 */
[----:B------:R-:W1:Y:S04]  /*02a0*/  LDS R5, [UR4] ;  /* 0x00000004ff057984 */ /* 0x000e680008000800 */
[----:B-1----:R-:W-:Y:S01]  /*02b0*/  STG.E desc[UR6][R2.64], R5 ;  /* 0x0000000502007986 */ /* 0x002fe2000c101906 */
[----:B------:R-:W-:Y:S05]  /*02c0*/  EXIT ;  /* 0x000000000000794d */ /* 0x000fea0003800000 */
.L_x_2:
[----:B------:R-:W-:-:S00]  /*02d0*/  BRA `(.L_x_2) ;  /* 0xfffffffc00fc7947 */ /* 0x000fc0000383ffff */
[----:B------:R-:W-:-:S00]  /*02e0*/  NOP ;  /* 0x0000000000007918 */ /* 0x000fc00000000000 */
        /* <DEDUP_REMOVED lines=9> */
.L_x_3:


//--------------------- .nv.shared._Z23GPU_Partial_Dot_ProductPfS_S_i --------------------------
	.section	.nv.shared._Z23GPU_Partial_Dot_ProductPfS_S_i,"aw",@nobits
	.sectionflags	@""
	.align	4
.nv.shared._Z23GPU_Partial_Dot_ProductPfS_S_i:
	.zero		2048


//--------------------- .nv.shared.reserved.0     --------------------------
	.section	.nv.shared.reserved.0,"aw",@nobits
	.weak		__nv_reservedSMEM_offset_0_alias
	.size		__nv_reservedSMEM_offset_0_alias, 0, 64
	.other		__nv_reservedSMEM_offset_0_alias,@"STO_CUDA_RESERVED_SHARED STV_DEFAULT"
__nv_reservedSMEM_offset_0_alias:
	.zero		0
	.zero		64


//--------------------- .nv.constant0._Z23GPU_Partial_Dot_ProductPfS_S_i --------------------------
	.section	.nv.constant0._Z23GPU_Partial_Dot_ProductPfS_S_i,"a",@progbits
	.sectionflags	@""
	.align	4
.nv.constant0._Z23GPU_Partial_Dot_ProductPfS_S_i:
	.zero		924


//--------------------- SYMBOLS --------------------------

	.type		.nv.reservedSmem.offset0,@object
	.size		.nv.reservedSmem.offset0,0x4
	.type		.nv.reservedSmem.cap,@object
	.size		.nv.reservedSmem.cap,0x4
